//
// Generated by NVIDIA NVVM Compiler
//
// Compiler Build ID: CL-36424714
// Cuda compilation tools, release 13.0, V13.0.88
// Based on NVVM 20.0.0
//

.version 9.0
.target sm_100
.address_size 64

	// .globl	_Z14matrixMulTiledPfS_S_i
// _ZZ14matrixMulTiledPfS_S_iE6tile_A has been demoted
// _ZZ14matrixMulTiledPfS_S_iE6tile_B has been demoted

.visible .entry _Z14matrixMulTiledPfS_S_i(
	.param .u64 .ptr .align 1 _Z14matrixMulTiledPfS_S_i_param_0,
	.param .u64 .ptr .align 1 _Z14matrixMulTiledPfS_S_i_param_1,
	.param .u64 .ptr .align 1 _Z14matrixMulTiledPfS_S_i_param_2,
	.param .u32 _Z14matrixMulTiledPfS_S_i_param_3
)
{
	.reg .pred 	%p<8>;
	.reg .b32 	%r<42>;
	.reg .b32 	%f<63>;
	.reg .b64 	%rd<13>;
	// demoted variable
	.shared .align 4 .b8 _ZZ14matrixMulTiledPfS_S_iE6tile_A[1024];
	// demoted variable
	.shared .align 4 .b8 _ZZ14matrixMulTiledPfS_S_iE6tile_B[1024];
	ld.param.u64 	%rd3, [_Z14matrixMulTiledPfS_S_i_param_0];
	ld.param.u64 	%rd4, [_Z14matrixMulTiledPfS_S_i_param_1];
	ld.param.u64 	%rd5, [_Z14matrixMulTiledPfS_S_i_param_2];
	ld.param.u32 	%r23, [_Z14matrixMulTiledPfS_S_i_param_3];
	mov.u32 	%r24, %ctaid.y;
	mov.u32 	%r25, %ntid.y;
	mov.u32 	%r39, %tid.y;
	mad.lo.s32 	%r2, %r24, %r25, %r39;
	mov.u32 	%r26, %ctaid.x;
	mov.u32 	%r27, %ntid.x;
	mov.u32 	%r37, %tid.x;
	mad.lo.s32 	%r4, %r26, %r27, %r37;
	setp.lt.s32 	%p1, %r23, 1;
	mov.f32 	%f62, 0f00000000;
	@%p1 bra 	$L__BB0_7;
	add.s32 	%r28, %r23, 15;
	shr.u32 	%r29, %r28, 4;
	shl.b32 	%r30, %r39, 6;
	mov.u32 	%r31, _ZZ14matrixMulTiledPfS_S_iE6tile_A;
	add.s32 	%r5, %r31, %r30;
	shl.b32 	%r32, %r37, 2;
	add.s32 	%r6, %r5, %r32;
	mov.u32 	%r33, _ZZ14matrixMulTiledPfS_S_iE6tile_B;
	add.s32 	%r8, %r33, %r32;
	add.s32 	%r7, %r8, %r30;
	neg.s32 	%r41, %r29;
	mad.lo.s32 	%r40, %r39, %r23, %r4;
	shl.b32 	%r11, %r23, 4;
	mad.lo.s32 	%r38, %r23, %r2, %r37;
	cvta.to.global.u64 	%rd1, %rd3;
	cvta.to.global.u64 	%rd2, %rd4;
	mov.f32 	%f62, 0f00000000;
$L__BB0_2:
	max.u32 	%r34, %r2, %r37;
	setp.ge.u32 	%p2, %r34, %r23;
	mov.f32 	%f60, 0f00000000;
	@%p2 bra 	$L__BB0_4;
	mul.wide.u32 	%rd6, %r38, 4;
	add.s64 	%rd7, %rd1, %rd6;
	ld.global.f32 	%f60, [%rd7];
$L__BB0_4:
	setp.ge.s32 	%p3, %r4, %r23;
	st.shared.f32 	[%r6], %f60;
	setp.ge.u32 	%p4, %r39, %r23;
	mov.f32 	%f61, 0f00000000;
	or.pred  	%p5, %p3, %p4;
	@%p5 bra 	$L__BB0_6;
	mul.wide.u32 	%rd8, %r40, 4;
	add.s64 	%rd9, %rd2, %rd8;
	ld.global.f32 	%f61, [%rd9];
$L__BB0_6:
	st.shared.f32 	[%r7], %f61;
	bar.sync 	0;
	ld.shared.f32 	%f12, [%r5];
	ld.shared.f32 	%f13, [%r8];
	fma.rn.f32 	%f14, %f12, %f13, %f62;
	ld.shared.f32 	%f15, [%r5+4];
	ld.shared.f32 	%f16, [%r8+64];
	fma.rn.f32 	%f17, %f15, %f16, %f14;
	ld.shared.f32 	%f18, [%r5+8];
	ld.shared.f32 	%f19, [%r8+128];
	fma.rn.f32 	%f20, %f18, %f19, %f17;
	ld.shared.f32 	%f21, [%r5+12];
	ld.shared.f32 	%f22, [%r8+192];
	fma.rn.f32 	%f23, %f21, %f22, %f20;
	ld.shared.f32 	%f24, [%r5+16];
	ld.shared.f32 	%f25, [%r8+256];
	fma.rn.f32 	%f26, %f24, %f25, %f23;
	ld.shared.f32 	%f27, [%r5+20];
	ld.shared.f32 	%f28, [%r8+320];
	fma.rn.f32 	%f29, %f27, %f28, %f26;
	ld.shared.f32 	%f30, [%r5+24];
	ld.shared.f32 	%f31, [%r8+384];
	fma.rn.f32 	%f32, %f30, %f31, %f29;
	ld.shared.f32 	%f33, [%r5+28];
	ld.shared.f32 	%f34, [%r8+448];
	fma.rn.f32 	%f35, %f33, %f34, %f32;
	ld.shared.f32 	%f36, [%r5+32];
	ld.shared.f32 	%f37, [%r8+512];
	fma.rn.f32 	%f38, %f36, %f37, %f35;
	ld.shared.f32 	%f39, [%r5+36];
	ld.shared.f32 	%f40, [%r8+576];
	fma.rn.f32 	%f41, %f39, %f40, %f38;
	ld.shared.f32 	%f42, [%r5+40];
	ld.shared.f32 	%f43, [%r8+640];
	fma.rn.f32 	%f44, %f42, %f43, %f41;
	ld.shared.f32 	%f45, [%r5+44];
	ld.shared.f32 	%f46, [%r8+704];
	fma.rn.f32 	%f47, %f45, %f46, %f44;
	ld.shared.f32 	%f48, [%r5+48];
	ld.shared.f32 	%f49, [%r8+768];
	fma.rn.f32 	%f50, %f48, %f49, %f47;
	ld.shared.f32 	%f51, [%r5+52];
	ld.shared.f32 	%f52, [%r8+832];
	fma.rn.f32 	%f53, %f51, %f52, %f50;
	ld.shared.f32 	%f54, [%r5+56];
	ld.shared.f32 	%f55, [%r8+896];
	fma.rn.f32 	%f56, %f54, %f55, %f53;
	ld.shared.f32 	%f57, [%r5+60];
	ld.shared.f32 	%f58, [%r8+960];
	fma.rn.f32 	%f62, %f57, %f58, %f56;
	bar.sync 	0;
	add.s32 	%r41, %r41, 1;
	setp.ne.s32 	%p6, %r41, 0;
	add.s32 	%r40, %r40, %r11;
	add.s32 	%r39, %r39, 16;
	add.s32 	%r38, %r38, 16;
	add.s32 	%r37, %r37, 16;
	@%p6 bra 	$L__BB0_2;
$L__BB0_7:
	max.s32 	%r35, %r2, %r4;
	setp.ge.s32 	%p7, %r35, %r23;
	@%p7 bra 	$L__BB0_9;
	mad.lo.s32 	%r36, %r23, %r2, %r4;
	cvta.to.global.u64 	%rd10, %rd5;
	mul.wide.s32 	%rd11, %r36, 4;
	add.s64 	%rd12, %rd10, %rd11;
	st.global.f32 	[%rd12], %f62;
$L__BB0_9:
	ret;

}


// ===== COMPILED SASS (sm_100) =====

	.target	sm_100

	.elftype	@"ET_EXEC"


//--------------------- .note.nv.tkinfo           --------------------------
	.section	.note.nv.tkinfo,"",@"SHT_NOTE"
	.sectionflags	@"SHF_NOTE_NV_TKINFO"
	.tkinfo
        /*0018*/ 	.word	0x00000002
        /*0030*/ 	.string	""
        /*0030*/ 	.string	"ptxas"
        /*0030*/ 	.string	"Cuda compilation tools, release 13.0, V13.0.88"
        /*0030*/ 	.string	"Build cuda_13.0.r13.0/compiler.36424714_0"
        /*0030*/ 	.string	"-arch sm_100 -m 64 "



//--------------------- .note.nv.cuinfo           --------------------------
	.section	.note.nv.cuinfo,"",@"SHT_NOTE"
	.sectionflags	@"SHF_NOTE_NV_CUINFO"
        /*0018*/ 	.short	0x0002
        /*001a*/ 	.short	0x0064
        /*001c*/ 	.short	0x0082
	.zero		2


//--------------------- .nv.info                  --------------------------
	.section	.nv.info,"",@"SHT_CUDA_INFO"
	.align	4


	//----- nvinfo : EIATTR_REGCOUNT
	.align		4
        /*0000*/ 	.byte	0x04, 0x2f
        /*0002*/ 	.short	(.L_1 - .L_0)
	.align		4
.L_0:
        /*0004*/ 	.word	index@(_Z14matrixMulTiledPfS_S_i)
        /*0008*/ 	.word	0x00000020


	//----- nvinfo : EIATTR_FRAME_SIZE
	.align		4
.L_1:
        /*000c*/ 	.byte	0x04, 0x11
        /*000e*/ 	.short	(.L_3 - .L_2)
	.align		4
.L_2:
        /*0010*/ 	.word	index@(_Z14matrixMulTiledPfS_S_i)
        /*0014*/ 	.word	0x00000000


	//----- nvinfo : EIATTR_MIN_STACK_SIZE
	.align		4
.L_3:
        /*0018*/ 	.byte	0x04, 0x12
        /*001a*/ 	.short	(.L_5 - .L_4)
	.align		4
.L_4:
        /*001c*/ 	.word	index@(_Z14matrixMulTiledPfS_S_i)
        /*0020*/ 	.word	0x00000000
.L_5:


//--------------------- .nv.compat                --------------------------
	.section	.nv.compat,"",@"SHT_CUDA_COMPAT_INFO"
	.align	4
        /*0000*/ 	.byte	0x02, 0x09, 0x00, 0x00, 0x02, 0x02, 0x01, 0x00, 0x02, 0x05, 0x05, 0x00, 0x03, 0x07, 0x01, 0x01
        /*0010*/ 	.byte	0x02, 0x03, 0x00, 0x00, 0x02, 0x06, 0x01, 0x00, 0x04, 0x0b, 0x08, 0x00, 0x09, 0x00, 0x00, 0x00
        /*0020*/ 	.byte	0x00, 0x00, 0x00, 0x00


//--------------------- .nv.info._Z14matrixMulTiledPfS_S_i --------------------------
	.section	.nv.info._Z14matrixMulTiledPfS_S_i,"",@"SHT_CUDA_INFO"
	.sectionflags	@""
	.align	4


	//----- nvinfo : EIATTR_CUDA_API_VERSION
	.align		4
        /*0000*/ 	.byte	0x04, 0x37
        /*0002*/ 	.short	(.L_7 - .L_6)
.L_6:
        /*0004*/ 	.word	0x00000082


	//----- nvinfo : EIATTR_KPARAM_INFO
	.align		4
.L_7:
        /*0008*/ 	.byte	0x04, 0x17
        /*000a*/ 	.short	(.L_9 - .L_8)
.L_8:
        /*000c*/ 	.word	0x00000000
        /*0010*/ 	.short	0x0003
        /*0012*/ 	.short	0x0018
        /*0014*/ 	.byte	0x00, 0xf0, 0x11, 0x00


	//----- nvinfo : EIATTR_KPARAM_INFO
	.align		4
.L_9:
        /*0018*/ 	.byte	0x04, 0x17
        /*001a*/ 	.short	(.L_11 - .L_10)
.L_10:
        /*001c*/ 	.word	0x00000000
        /*0020*/ 	.short	0x0002
        /*0022*/ 	.short	0x0010
        /*0024*/ 	.byte	0x00, 0xf5, 0x21, 0x00


	//----- nvinfo : EIATTR_KPARAM_INFO
	.align		4
.L_11:
        /*0028*/ 	.byte	0x04, 0x17
        /*002a*/ 	.short	(.L_13 - .L_12)
.L_12:
        /*002c*/ 	.word	0x00000000
        /*0030*/ 	.short	0x0001
        /*0032*/ 	.short	0x0008
        /*0034*/ 	.byte	0x00, 0xf5, 0x21, 0x00


	//----- nvinfo : EIATTR_KPARAM_INFO
	.align		4
.L_13:
        /*0038*/ 	.byte	0x04, 0x17
        /*003a*/ 	.short	(.L_15 - .L_14)
.L_14:
        /*003c*/ 	.word	0x00000000
        /*0040*/ 	.short	0x0000
        /*0042*/ 	.short	0x0000
        /*0044*/ 	.byte	0x00, 0xf5, 0x21, 0x00


	//----- nvinfo : EIATTR_SPARSE_MMA_MASK
	.align		4
.L_15:
        /*0048*/ 	.byte	0x03, 0x50
        /*004a*/ 	.short	0x0000


	//----- nvinfo : EIATTR_MAXREG_COUNT
	.align		4
        /*004c*/ 	.byte	0x03, 0x1b
        /*004e*/ 	.short	0x00ff


	//----- nvinfo : EIATTR_NUM_BARRIERS
	.align		4
        /*0050*/ 	.byte	0x02, 0x4c
        /*0052*/ 	.byte	0x01
	.zero		1


	//----- nvinfo : EIATTR_MERCURY_ISA_VERSION
	.align		4
        /*0054*/ 	.byte	0x03, 0x5f
        /*0056*/ 	.short	0x0101


	//----- nvinfo : EIATTR_VRC_CTA_INIT_COUNT
	.align		4
        /*0058*/ 	.byte	0x02, 0x4a
	.zero		1
	.zero		1


	//----- nvinfo : EIATTR_EXIT_INSTR_OFFSETS
	.align		4
        /*005c*/ 	.byte	0x04, 0x1c
        /*005e*/ 	.short	(.L_17 - .L_16)


	//   ....[0]....
.L_16:
        /*0060*/ 	.word	0x000005d0


	//   ....[1]....
        /*0064*/ 	.word	0x00000620


	//----- nvinfo : EIATTR_CBANK_PARAM_SIZE
	.align		4
.L_17:
        /*0068*/ 	.byte	0x03, 0x19
        /*006a*/ 	.short	0x001c


	//----- nvinfo : EIATTR_PARAM_CBANK
	.align		4
        /*006c*/ 	.byte	0x04, 0x0a
        /*006e*/ 	.short	(.L_19 - .L_18)
	.align		4
.L_18:
        /*0070*/ 	.word	index@(.nv.constant0._Z14matrixMulTiledPfS_S_i)
        /*0074*/ 	.short	0x0380
        /*0076*/ 	.short	0x001c


	//----- nvinfo : EIATTR_SW_WAR
	.align		4
.L_19:
        /*0078*/ 	.byte	0x04, 0x36
        /*007a*/ 	.short	(.L_21 - .L_20)
.L_20:
        /*007c*/ 	.word	0x00000008
.L_21:


//--------------------- .nv.callgraph             --------------------------
	.section	.nv.callgraph,"",@"SHT_CUDA_CALLGRAPH"
	.align	4
	.sectionentsize	8
	.align		4
        /*0000*/ 	.word	0x00000000
	.align		4
        /*0004*/ 	.word	0xffffffff
	.align		4
        /*0008*/ 	.word	0x00000000
	.align		4
        /*000c*/ 	.word	0xfffffffe
	.align		4
        /*0010*/ 	.word	0x00000000
	.align		4
        /*0014*/ 	.word	0xfffffffd
	.align		4
        /*0018*/ 	.word	0x00000000
	.align		4
        /*001c*/ 	.word	0xfffffffc


//--------------------- .text._Z14matrixMulTiledPfS_S_i --------------------------
	.section	.text._Z14matrixMulTiledPfS_S_i,"ax",@progbits
	.align	128
        .global         _Z14matrixMulTiledPfS_S_i
        .type           _Z14matrixMulTiledPfS_S_i,@function
        .size           _Z14matrixMulTiledPfS_S_i,(.L_x_3 - _Z14matrixMulTiledPfS_S_i)
        .other          _Z14matrixMulTiledPfS_S_i,@"STO_CUDA_ENTRY STV_DEFAULT"
_Z14matrixMulTiledPfS_S_i:
.text._Z14matrixMulTiledPfS_S_i:
[----:B------:R-:W-:Y:S01]  /*0000*/  LDC R1, c[0x0][0x37c] ;  /* 0x0000df00ff017b82 */ /* 0x000fe20000000800 */
[----:B------:R-:W0:Y:S01]  /*0010*/  LDCU UR6, c[0x0][0x398] ;  /* 0x00007300ff0677ac */ /* 0x000e220008000800 */
[----:B------:R-:W1:Y:S06]  /*0020*/  S2R R7, SR_TID.Y ;  /* 0x0000000000077919 */ /* 0x000e6c0000002200 */
[----:B------:R-:W1:Y:S01]  /*0030*/  LDC R2, c[0x0][0x364] ;  /* 0x0000d900ff027b82 */ /* 0x000e620000000800 */
[----:B------:R-:W-:Y:S01]  /*0040*/  HFMA2 R23, -RZ, RZ, 0, 0 ;  /* 0x00000000ff177431 */ /* 0x000fe200000001ff */
[----:B------:R-:W2:Y:S01]  /*0050*/  LDCU.64 UR8, c[0x0][0x358] ;  /* 0x00006b00ff0877ac */ /* 0x000ea20008000a00 */
[----:B------:R-:W3:Y:S05]  /*0060*/  S2R R3, SR_TID.X ;  /* 0x0000000000037919 */ /* 0x000eea0000002100 */
[----:B------:R-:W1:Y:S08]  /*0070*/  S2UR UR4, SR_CTAID.Y ;  /* 0x00000000000479c3 */ /* 0x000e700000002600 */
[----:B------:R-:W3:Y:S01]  /*0080*/  S2UR UR5, SR_CTAID.X ;  /* 0x00000000000579c3 */ /* 0x000ee20000002500 */
[----:B0-----:R-:W-:-:S04]  /*0090*/  MOV R0, UR6 ;  /* 0x0000000600007c02 */ /* 0x001fc80008000f00 */
[----:B------:R-:W-:-:S03]  /*00a0*/  ISETP.GE.AND P0, PT, R0, 0x1, PT ;  /* 0x000000010000780c */ /* 0x000fc60003f06270 */
[----:B------:R-:W3:Y:S01]  /*00b0*/  LDC R5, c[0x0][0x360] ;  /* 0x0000d800ff057b82 */ /* 0x000ee20000000800 */
[----:B-1----:R-:W-:Y:S02]  /*00c0*/  IMAD R2, R2, UR4, R7 ;  /* 0x0000000402027c24 */ /* 0x002fe4000f8e0207 */
[----:B---3--:R-:W-:-:S07]  /*00d0*/  IMAD R5, R5, UR5, R3 ;  /* 0x0000000505057c24 */ /* 0x008fce000f8e0203 */
[----:B--2---:R-:W-:Y:S05]  /*00e0*/  @!P0 BRA `(.L_x_0) ;  /* 0x0000000400308947 */ /* 0x004fea0003800000 */
[----:B------:R-:W0:Y:S01]  /*00f0*/  S2UR UR6, SR_CgaCtaId ;  /* 0x00000000000679c3 */ /* 0x000e220000008800 */
[----:B------:R-:W-:Y:S01]  /*0100*/  UMOV UR4, 0x400 ;  /* 0x0000040000047882 */ /* 0x000fe20000000000 */
[----:B------:R-:W-:Y:S01]  /*0110*/  IADD3 R6, PT, PT, R0, 0xf, RZ ;  /* 0x0000000f00067810 */ /* 0x000fe20007ffe0ff */
[----:B------:R-:W-:Y:S01]  /*0120*/  UIADD3 UR5, UPT, UPT, UR4, 0x400, URZ ;  /* 0x0000040004057890 */ /* 0x000fe2000fffe0ff */
[----:B------:R-:W-:Y:S01]  /*0130*/  MOV R23, RZ ;  /* 0x000000ff00177202 */ /* 0x000fe20000000f00 */
[-C--:B------:R-:W-:Y:S01]  /*0140*/  IMAD R17, R7, R0.reuse, R5 ;  /* 0x0000000007117224 */ /* 0x080fe200078e0205 */
[----:B------:R-:W-:Y:S01]  /*0150*/  SHF.R.U32.HI R19, RZ, 0x4, R6 ;  /* 0x00000004ff137819 */ /* 0x000fe20000011606 */
[----:B------:R-:W-:Y:S01]  /*0160*/  IMAD R6, R2, R0, R3 ;  /* 0x0000000002067224 */ /* 0x000fe200078e0203 */
[----:B------:R-:W1:Y:S02]  /*0170*/  LDC R4, c[0x0][0x398] ;  /* 0x0000e600ff047b82 */ /* 0x000e640000000800 */
[----:B------:R-:W-:Y:S01]  /*0180*/  IADD3 R19, PT, PT, -R19, RZ, RZ ;  /* 0x000000ff13137210 */ /* 0x000fe20007ffe1ff */
[----:B0-----:R-:W-:-:S02]  /*0190*/  ULEA UR4, UR6, UR4, 0x18 ;  /* 0x0000000406047291 */ /* 0x001fc4000f8ec0ff */
[----:B------:R-:W-:-:S04]  /*01a0*/  ULEA UR5, UR6, UR5, 0x18 ;  /* 0x0000000506057291 */ /* 0x000fc8000f8ec0ff */
[----:B------:R-:W-:Y:S02]  /*01b0*/  LEA R18, R7, UR4, 0x6 ;  /* 0x0000000407127c11 */ /* 0x000fe4000f8e30ff */
[C---:B------:R-:W-:Y:S02]  /*01c0*/  LEA R20, R3.reuse, UR5, 0x2 ;  /* 0x0000000503147c11 */ /* 0x040fe4000f8e10ff */
[----:B------:R-:W-:Y:S02]  /*01d0*/  LEA R21, R3, R18, 0x2 ;  /* 0x0000001203157211 */ /* 0x000fe400078e10ff */
[----:B------:R-:W-:-:S07]  /*01e0*/  LEA R16, R7, R20, 0x6 ;  /* 0x0000001407107211 */ /* 0x000fce00078e30ff */
.L_x_1:
[----:B-1----:R-:W-:Y:S01]  /*01f0*/  MOV R0, R4 ;  /* 0x0000000400007202 */ /* 0x002fe20000000f00 */
[----:B------:R-:W-:Y:S01]  /*0200*/  HFMA2 R22, -RZ, RZ, 0, 0 ;  /* 0x00000000ff167431 */ /* 0x000fe200000001ff */
[----:B------:R-:W-:Y:S02]  /*0210*/  VIMNMX.U32 R9, PT, PT, R2, R3, !PT ;  /* 0x0000000302097248 */ /* 0x000fe40007fe0000 */
[-C--:B------:R-:W-:Y:S02]  /*0220*/  ISETP.GE.U32.AND P0, PT, R7, R0.reuse, PT ;  /* 0x000000000700720c */ /* 0x080fe40003f06070 */
[-C--:B------:R-:W-:Y:S02]  /*0230*/  ISETP.GE.U32.AND P1, PT, R9, R0.reuse, PT ;  /* 0x000000000900720c */ /* 0x080fe40003f26070 */
[----:B------:R-:W-:Y:S02]  /*0240*/  ISETP.GE.OR P0, PT, R5, R0, P0 ;  /* 0x000000000500720c */ /* 0x000fe40000706670 */
[----:B------:R-:W-:-:S09]  /*0250*/  MOV R27, RZ ;  /* 0x000000ff001b7202 */ /* 0x000fd20000000f00 */
[----:B------:R-:W0:Y:S08]  /*0260*/  @!P1 LDC.64 R10, c[0x0][0x380] ;  /* 0x0000e000ff0a9b82 */ /* 0x000e300000000a00 */
[----:B------:R-:W1:Y:S01]  /*0270*/  @!P0 LDC.64 R8, c[0x0][0x388] ;  /* 0x0000e200ff088b82 */ /* 0x000e620000000a00 */
[----:B0-----:R-:W-:-:S05]  /*0280*/  @!P1 IMAD.WIDE.U32 R10, R6, 0x4, R10 ;  /* 0x00000004060a9825 */ /* 0x001fca00078e000a */
[----:B------:R-:W2:Y:S01]  /*0290*/  @!P1 LDG.E R22, desc[UR8][R10.64] ;  /* 0x000000080a169981 */ /* 0x000ea2000c1e1900 */
[----:B-1----:R-:W-:-:S05]  /*02a0*/  @!P0 IMAD.WIDE.U32 R8, R17, 0x4, R8 ;  /* 0x0000000411088825 */ /* 0x002fca00078e0008 */
[----:B------:R-:W3:Y:S01]  /*02b0*/  @!P0 LDG.E R27, desc[UR8][R8.64] ;  /* 0x00000008081b8981 */ /* 0x000ee2000c1e1900 */
[----:B------:R-:W-:-:S04]  /*02c0*/  IADD3 R19, PT, PT, R19, 0x1, RZ ;  /* 0x0000000113137810 */ /* 0x000fc80007ffe0ff */
[----:B------:R-:W-:Y:S02]  /*02d0*/  ISETP.NE.AND P0, PT, R19, RZ, PT ;  /* 0x000000ff1300720c */ /* 0x000fe40003f05270 */
[----:B------:R-:W-:Y:S02]  /*02e0*/  IADD3 R3, PT, PT, R3, 0x10, RZ ;  /* 0x0000001003037810 */ /* 0x000fe40007ffe0ff */
[----:B------:R-:W-:Y:S02]  /*02f0*/  IADD3 R7, PT, PT, R7, 0x10, RZ ;  /* 0x0000001007077810 */ /* 0x000fe40007ffe0ff */
[----:B------:R-:W-:Y:S02]  /*0300*/  IADD3 R6, PT, PT, R6, 0x10, RZ ;  /* 0x0000001006067810 */ /* 0x000fe40007ffe0ff */
[----:B------:R-:W-:Y:S01]  /*0310*/  LEA R17, R0, R17, 0x4 ;  /* 0x0000001100117211 */ /* 0x000fe200078e20ff */
[----:B--2---:R-:W-:Y:S04]  /*0320*/  STS [R21], R22 ;  /* 0x0000001615007388 */ /* 0x004fe80000000800 */
[----:B---3--:R-:W-:Y:S01]  /*0330*/  STS [R16], R27 ;  /* 0x0000001b10007388 */ /* 0x008fe20000000800 */
[----:B------:R-:W-:Y:S06]  /*0340*/  BAR.SYNC.DEFER_BLOCKING 0x0 ;  /* 0x0000000000007b1d */ /* 0x000fec0000010000 */
[----:B------:R-:W-:Y:S04]  /*0350*/  LDS R26, [R20] ;  /* 0x00000000141a7984 */ /* 0x000fe80000000800 */
[----:B------:R-:W0:Y:S04]  /*0360*/  LDS.128 R12, [R18] ;  /* 0x00000000120c7984 */ /* 0x000e280000000c00 */
[----:B------:R-:W1:Y:S04]  /*0370*/  LDS R29, [R20+0x40] ;  /* 0x00004000141d7984 */ /* 0x000e680000000800 */
[----:B------:R-:W2:Y:S04]  /*0380*/  LDS R25, [R20+0x80] ;  /* 0x0000800014197984 */ /* 0x000ea80000000800 */
[----:B------:R-:W3:Y:S04]  /*0390*/  LDS R24, [R20+0xc0] ;  /* 0x0000c00014187984 */ /* 0x000ee80000000800 */
[----:B------:R-:W-:Y:S04]  /*03a0*/  LDS.128 R8, [R18+0x10] ;  /* 0x0000100012087984 */ /* 0x000fe80000000c00 */
[----:B------:R-:W-:Y:S04]  /*03b0*/  LDS R22, [R20+0x140] ;  /* 0x0001400014167984 */ /* 0x000fe80000000800 */
[----:B------:R-:W-:Y:S01]  /*03c0*/  LDS R27, [R20+0x200] ;  /* 0x00020000141b7984 */ /* 0x000fe20000000800 */
[----:B0-----:R-:W-:-:S03]  /*03d0*/  FFMA R12, R12, R26, R23 ;  /* 0x0000001a0c0c7223 */ /* 0x001fc60000000017 */
[----:B------:R-:W0:Y:S01]  /*03e0*/  LDS R23, [R20+0x100] ;  /* 0x0001000014177984 */ /* 0x000e220000000800 */
[----:B-1----:R-:W-:-:S03]  /*03f0*/  FFMA R12, R29, R13, R12 ;  /* 0x0000000d1d0c7223 */ /* 0x002fc6000000000c */
[----:B------:R-:W-:Y:S01]  /*0400*/  LDS R26, [R20+0x1c0] ;  /* 0x0001c000141a7984 */ /* 0x000fe20000000800 */
[----:B--2---:R-:W-:-:S03]  /*0410*/  FFMA R13, R25, R14, R12 ;  /* 0x0000000e190d7223 */ /* 0x004fc6000000000c */
[----:B------:R-:W1:Y:S01]  /*0420*/  LDS R25, [R20+0x180] ;  /* 0x0001800014197984 */ /* 0x000e620000000800 */
[----:B---3--:R-:W-:-:S03]  /*0430*/  FFMA R13, R24, R15, R13 ;  /* 0x0000000f180d7223 */ /* 0x008fc6000000000d */
[----:B------:R-:W-:Y:S01]  /*0440*/  LDS R24, [R20+0x240] ;  /* 0x0002400014187984 */ /* 0x000fe20000000800 */
[----:B0-----:R-:W-:-:S03]  /*0450*/  FFMA R23, R8, R23, R13 ;  /* 0x0000001708177223 */ /* 0x001fc6000000000d */
[----:B------:R-:W0:Y:S01]  /*0460*/  LDS.128 R12, [R18+0x20] ;  /* 0x00002000120c7984 */ /* 0x000e220000000c00 */
[----:B------:R-:W-:-:S03]  /*0470*/  FFMA R22, R22, R9, R23 ;  /* 0x0000000916167223 */ /* 0x000fc60000000017 */
[----:B------:R-:W2:Y:S01]  /*0480*/  LDS R23, [R20+0x280] ;  /* 0x0002800014177984 */ /* 0x000ea20000000800 */
[----:B-1----:R-:W-:-:S03]  /*0490*/  FFMA R25, R25, R10, R22 ;  /* 0x0000000a19197223 */ /* 0x002fc60000000016 */
[----:B------:R-:W1:Y:S01]  /*04a0*/  LDS R22, [R20+0x2c0] ;  /* 0x0002c00014167984 */ /* 0x000e620000000800 */
[----:B------:R-:W-:-:S03]  /*04b0*/  FFMA R11, R26, R11, R25 ;  /* 0x0000000b1a0b7223 */ /* 0x000fc60000000019 */
[----:B------:R-:W-:Y:S01]  /*04c0*/  LDS R25, [R20+0x300] ;  /* 0x0003000014197984 */ /* 0x000fe20000000800 */
[----:B0-----:R-:W-:-:S03]  /*04d0*/  FFMA R27, R12, R27, R11 ;  /* 0x0000001b0c1b7223 */ /* 0x001fc6000000000b */
[----:B------:R-:W0:Y:S01]  /*04e0*/  LDS.128 R8, [R18+0x30] ;  /* 0x0000300012087984 */ /* 0x000e220000000c00 */
[----:B------:R-:W-:-:S03]  /*04f0*/  FFMA R24, R24, R13, R27 ;  /* 0x0000000d18187223 */ /* 0x000fc6000000001b */
[----:B------:R-:W3:Y:S04]  /*0500*/  LDS R27, [R20+0x340] ;  /* 0x00034000141b7984 */ /* 0x000ee80000000800 */
[----:B------:R-:W4:Y:S04]  /*0510*/  LDS R13, [R20+0x380] ;  /* 0x00038000140d7984 */ /* 0x000f280000000800 */
[----:B------:R-:W5:Y:S01]  /*0520*/  LDS R12, [R20+0x3c0] ;  /* 0x0003c000140c7984 */ /* 0x000f620000000800 */
[----:B--2---:R-:W-:-:S04]  /*0530*/  FFMA R23, R23, R14, R24 ;  /* 0x0000000e17177223 */ /* 0x004fc80000000018 */
[----:B-1----:R-:W-:-:S04]  /*0540*/  FFMA R15, R22, R15, R23 ;  /* 0x0000000f160f7223 */ /* 0x002fc80000000017 */
[----:B0-----:R-:W-:-:S04]  /*0550*/  FFMA R8, R8, R25, R15 ;  /* 0x0000001908087223 */ /* 0x001fc8000000000f */
[----:B---3--:R-:W-:-:S04]  /*0560*/  FFMA R8, R27, R9, R8 ;  /* 0x000000091b087223 */ /* 0x008fc80000000008 */
[----:B----4-:R-:W-:-:S04]  /*0570*/  FFMA R13, R13, R10, R8 ;  /* 0x0000000a0d0d7223 */ /* 0x010fc80000000008 */
[----:B-----5:R-:W-:Y:S01]  /*0580*/  FFMA R23, R12, R11, R13 ;  /* 0x0000000b0c177223 */ /* 0x020fe2000000000d */
[----:B------:R-:W-:Y:S06]  /*0590*/  BAR.SYNC.DEFER_BLOCKING 0x0 ;  /* 0x0000000000007b1d */ /* 0x000fec0000010000 */
[----:B------:R-:W-:Y:S05]  /*05a0*/  @P0 BRA `(.L_x_1) ;  /* 0xfffffffc00100947 */ /* 0x000fea000383ffff */
.L_x_0:
[----:B------:R-:W-:-:S04]  /*05b0*/  VIMNMX R3, PT, PT, R2, R5, !PT ;  /* 0x0000000502037248 */ /* 0x000fc80007fe0100 */
[----:B------:R-:W-:-:S13]  /*05c0*/  ISETP.GE.AND P0, PT, R3, R0, PT ;  /* 0x000000000300720c */ /* 0x000fda0003f06270 */
[----:B------:R-:W-:Y:S05]  /*05d0*/  @P0 EXIT ;  /* 0x000000000000094d */ /* 0x000fea0003800000 */
[----:B------:R-:W0:Y:S01]  /*05e0*/  LDC.64 R6, c[0x0][0x390] ;  /* 0x0000e400ff067b82 */ /* 0x000e220000000a00 */
[----:B------:R-:W-:-:S04]  /*05f0*/  IMAD R3, R2, R0, R5 ;  /* 0x0000000002037224 */ /* 0x000fc800078e0205 */
[----:B0-----:R-:W-:-:S05]  /*0600*/  IMAD.WIDE R2, R3, 0x4, R6 ;  /* 0x0000000403027825 */ /* 0x001fca00078e0206 */
[----:B------:R-:W-:Y:S01]  /*0610*/  STG.E desc[UR8][R2.64], R23 ;  /* 0x0000001702007986 */ /* 0x000fe2000c101908 */
[----:B------:R-:W-:Y:S05]  /*0620*/  EXIT ;  /* 0x000000000000794d */ /* 0x000fea0003800000 */
.L_x_2:
[----:B------:R-:W-:-:S00]  /*0630*/  BRA `(.L_x_2) ;  /* 0xfffffffc00fc7947 */ /* 0x000fc0000383ffff */
[----:B------:R-:W-:-:S00]  /*0640*/  NOP ;  /* 0x0000000000007918 */ /* 0x000fc00000000000 */
        /* <DEDUP_REMOVED lines=11> */
.L_x_3:


//--------------------- .nv.shared._Z14matrixMulTiledPfS_S_i --------------------------
	.section	.nv.shared._Z14matrixMulTiledPfS_S_i,"aw",@nobits
	.sectionflags	@""
	.align	4
.nv.shared._Z14matrixMulTiledPfS_S_i:
	.zero		3072


//--------------------- .nv.shared.reserved.0     --------------------------
	.section	.nv.shared.reserved.0,"aw",@nobits
	.weak		__nv_reservedSMEM_offset_0_alias
	.size		__nv_reservedSMEM_offset_0_alias, 0, 64
	.other		__nv_reservedSMEM_offset_0_alias,@"STO_CUDA_RESERVED_SHARED STV_DEFAULT"
__nv_reservedSMEM_offset_0_alias:
	.zero		0
	.zero		64


//--------------------- .nv.constant0._Z14matrixMulTiledPfS_S_i --------------------------
	.section	.nv.constant0._Z14matrixMulTiledPfS_S_i,"a",@progbits
	.sectionflags	@""
	.align	4
.nv.constant0._Z14matrixMulTiledPfS_S_i:
	.zero		924


//--------------------- SYMBOLS --------------------------

	.type		.nv.reservedSmem.offset0,@object
	.size		.nv.reservedSmem.offset0,0x4
	.type		.nv.reservedSmem.cap,@object
	.size		.nv.reservedSmem.cap,0x4
